//
// Generated by NVIDIA NVVM Compiler
//
// Compiler Build ID: CL-36424714
// Cuda compilation tools, release 13.0, V13.0.88
// Based on NVVM 20.0.0
//

.version 9.0
.target sm_100
.address_size 64

	// .globl	_Z3sumPfS_S_

.visible .entry _Z3sumPfS_S_(
	.param .u64 .ptr .align 1 _Z3sumPfS_S__param_0,
	.param .u64 .ptr .align 1 _Z3sumPfS_S__param_1,
	.param .u64 .ptr .align 1 _Z3sumPfS_S__param_2
)
{
	.reg .pred 	%p<2>;
	.reg .b32 	%r<5>;
	.reg .b32 	%f<4>;
	.reg .b64 	%rd<11>;

	ld.param.u64 	%rd1, [_Z3sumPfS_S__param_0];
	ld.param.u64 	%rd2, [_Z3sumPfS_S__param_1];
	ld.param.u64 	%rd3, [_Z3sumPfS_S__param_2];
	mov.u32 	%r2, %tid.x;
	mov.u32 	%r3, %ntid.x;
	mov.u32 	%r4, %ctaid.x;
	mad.lo.s32 	%r1, %r3, %r4, %r2;
	setp.gt.s32 	%p1, %r1, 15;
	@%p1 bra 	$L__BB0_2;
	cvta.to.global.u64 	%rd4, %rd1;
	cvta.to.global.u64 	%rd5, %rd2;
	cvta.to.global.u64 	%rd6, %rd3;
	mul.wide.s32 	%rd7, %r1, 4;
	add.s64 	%rd8, %rd4, %rd7;
	ld.global.f32 	%f1, [%rd8];
	add.s64 	%rd9, %rd5, %rd7;
	ld.global.f32 	%f2, [%rd9];
	add.f32 	%f3, %f1, %f2;
	add.s64 	%rd10, %rd6, %rd7;
	st.global.f32 	[%rd10], %f3;
$L__BB0_2:
	ret;

}


// ===== COMPILED SASS (sm_100) =====

	.target	sm_100

	.elftype	@"ET_EXEC"


//--------------------- .note.nv.tkinfo           --------------------------
	.section	.note.nv.tkinfo,"",@"SHT_NOTE"
	.sectionflags	@"SHF_NOTE_NV_TKINFO"
	.tkinfo
        /*0018*/ 	.word	0x00000002
        /*0030*/ 	.string	""
        /*0030*/ 	.string	"ptxas"
        /*0030*/ 	.string	"Cuda compilation tools, release 13.0, V13.0.88"
        /*0030*/ 	.string	"Build cuda_13.0.r13.0/compiler.36424714_0"
        /*0030*/ 	.string	"-arch sm_100 -m 64 "



//--------------------- .note.nv.cuinfo           --------------------------
	.section	.note.nv.cuinfo,"",@"SHT_NOTE"
	.sectionflags	@"SHF_NOTE_NV_CUINFO"
        /*0018*/ 	.short	0x0002
        /*001a*/ 	.short	0x0064
        /*001c*/ 	.short	0x0082
	.zero		2


//--------------------- .nv.info                  --------------------------
	.section	.nv.info,"",@"SHT_CUDA_INFO"
	.align	4


	//----- nvinfo : EIATTR_REGCOUNT
	.align		4
        /*0000*/ 	.byte	0x04, 0x2f
        /*0002*/ 	.short	(.L_1 - .L_0)
	.align		4
.L_0:
        /*0004*/ 	.word	index@(_Z3sumPfS_S_)
        /*0008*/ 	.word	0x0000000c


	//----- nvinfo : EIATTR_FRAME_SIZE
	.align		4
.L_1:
        /*000c*/ 	.byte	0x04, 0x11
        /*000e*/ 	.short	(.L_3 - .L_2)
	.align		4
.L_2:
        /*0010*/ 	.word	index@(_Z3sumPfS_S_)
        /*0014*/ 	.word	0x00000000


	//----- nvinfo : EIATTR_MIN_STACK_SIZE
	.align		4
.L_3:
        /*0018*/ 	.byte	0x04, 0x12
        /*001a*/ 	.short	(.L_5 - .L_4)
	.align		4
.L_4:
        /*001c*/ 	.word	index@(_Z3sumPfS_S_)
        /*0020*/ 	.word	0x00000000
.L_5:


//--------------------- .nv.compat                --------------------------
	.section	.nv.compat,"",@"SHT_CUDA_COMPAT_INFO"
	.align	4
        /*0000*/ 	.byte	0x02, 0x09, 0x00, 0x00, 0x02, 0x02, 0x01, 0x00, 0x02, 0x05, 0x05, 0x00, 0x03, 0x07, 0x01, 0x01
        /*0010*/ 	.byte	0x02, 0x03, 0x00, 0x00, 0x02, 0x06, 0x01, 0x00, 0x04, 0x0b, 0x08, 0x00, 0x09, 0x00, 0x00, 0x00
        /*0020*/ 	.byte	0x00, 0x00, 0x00, 0x00


//--------------------- .nv.info._Z3sumPfS_S_     --------------------------
	.section	.nv.info._Z3sumPfS_S_,"",@"SHT_CUDA_INFO"
	.sectionflags	@""
	.align	4


	//----- nvinfo : EIATTR_CUDA_API_VERSION
	.align		4
        /*0000*/ 	.byte	0x04, 0x37
        /*0002*/ 	.short	(.L_7 - .L_6)
.L_6:
        /*0004*/ 	.word	0x00000082


	//----- nvinfo : EIATTR_KPARAM_INFO
	.align		4
.L_7:
        /*0008*/ 	.byte	0x04, 0x17
        /*000a*/ 	.short	(.L_9 - .L_8)
.L_8:
        /*000c*/ 	.word	0x00000000
        /*0010*/ 	.short	0x0002
        /*0012*/ 	.short	0x0010
        /*0014*/ 	.byte	0x00, 0xf5, 0x21, 0x00


	//----- nvinfo : EIATTR_KPARAM_INFO
	.align		4
.L_9:
        /*0018*/ 	.byte	0x04, 0x17
        /*001a*/ 	.short	(.L_11 - .L_10)
.L_10:
        /*001c*/ 	.word	0x00000000
        /*0020*/ 	.short	0x0001
        /*0022*/ 	.short	0x0008
        /*0024*/ 	.byte	0x00, 0xf5, 0x21, 0x00


	//----- nvinfo : EIATTR_KPARAM_INFO
	.align		4
.L_11:
        /*0028*/ 	.byte	0x04, 0x17
        /*002a*/ 	.short	(.L_13 - .L_12)
.L_12:
        /*002c*/ 	.word	0x00000000
        /*0030*/ 	.short	0x0000
        /*0032*/ 	.short	0x0000
        /*0034*/ 	.byte	0x00, 0xf5, 0x21, 0x00


	//----- nvinfo : EIATTR_SPARSE_MMA_MASK
	.align		4
.L_13:
        /*0038*/ 	.byte	0x03, 0x50
        /*003a*/ 	.short	0x0000


	//----- nvinfo : EIATTR_MAXREG_COUNT
	.align		4
        /*003c*/ 	.byte	0x03, 0x1b
        /*003e*/ 	.short	0x00ff


	//----- nvinfo : EIATTR_MERCURY_ISA_VERSION
	.align		4
        /*0040*/ 	.byte	0x03, 0x5f
        /*0042*/ 	.short	0x0101


	//----- nvinfo : EIATTR_VRC_CTA_INIT_COUNT
	.align		4
        /*0044*/ 	.byte	0x02, 0x4a
	.zero		1
	.zero		1


	//----- nvinfo : EIATTR_EXIT_INSTR_OFFSETS
	.align		4
        /*0048*/ 	.byte	0x04, 0x1c
        /*004a*/ 	.short	(.L_15 - .L_14)


	//   ....[0]....
.L_14:
        /*004c*/ 	.word	0x00000060


	//   ....[1]....
        /*0050*/ 	.word	0x00000120


	//----- nvinfo : EIATTR_CBANK_PARAM_SIZE
	.align		4
.L_15:
        /*0054*/ 	.byte	0x03, 0x19
        /*0056*/ 	.short	0x0018


	//----- nvinfo : EIATTR_PARAM_CBANK
	.align		4
        /*0058*/ 	.byte	0x04, 0x0a
        /*005a*/ 	.short	(.L_17 - .L_16)
	.align		4
.L_16:
        /*005c*/ 	.word	index@(.nv.constant0._Z3sumPfS_S_)
        /*0060*/ 	.short	0x0380
        /*0062*/ 	.short	0x0018


	//----- nvinfo : EIATTR_SW_WAR
	.align		4
.L_17:
        /*0064*/ 	.byte	0x04, 0x36
        /*0066*/ 	.short	(.L_19 - .L_18)
.L_18:
        /*0068*/ 	.word	0x00000008
.L_19:


//--------------------- .nv.callgraph             --------------------------
	.section	.nv.callgraph,"",@"SHT_CUDA_CALLGRAPH"
	.align	4
	.sectionentsize	8
	.align		4
        /*0000*/ 	.word	0x00000000
	.align		4
        /*0004*/ 	.word	0xffffffff
	.align		4
        /*0008*/ 	.word	0x00000000
	.align		4
        /*000c*/ 	.word	0xfffffffe
	.align		4
        /*0010*/ 	.word	0x00000000
	.align		4
        /*0014*/ 	.word	0xfffffffd
	.align		4
        /*0018*/ 	.word	0x00000000
	.align		4
        /*001c*/ 	.word	0xfffffffc


//--------------------- .text._Z3sumPfS_S_        --------------------------
	.section	.text._Z3sumPfS_S_,"ax",@progbits
	.align	128
        .global         _Z3sumPfS_S_
        .type           _Z3sumPfS_S_,@function
        .size           _Z3sumPfS_S_,(.L_x_1 - _Z3sumPfS_S_)
        .other          _Z3sumPfS_S_,@"STO_CUDA_ENTRY STV_DEFAULT"
_Z3sumPfS_S_:
.text._Z3sumPfS_S_:
[----:B------:R-:W-:Y:S01]  /*0000*/  LDC R1, c[0x0][0x37c] ;  /* 0x0000df00ff017b82 */ /* 0x000fe20000000800 */
[----:B------:R-:W0:Y:S01]  /*0010*/  S2R R9, SR_TID.X ;  /* 0x0000000000097919 */ /* 0x000e220000002100 */
[----:B------:R-:W0:Y:S01]  /*0020*/  LDCU UR4, c[0x0][0x360] ;  /* 0x00006c00ff0477ac */ /* 0x000e220008000800 */
[----:B------:R-:W0:Y:S02]  /*0030*/  S2R R0, SR_CTAID.X ;  /* 0x0000000000007919 */ /* 0x000e240000002500 */
[----:B0-----:R-:W-:-:S05]  /*0040*/  IMAD R9, R0, UR4, R9 ;  /* 0x0000000400097c24 */ /* 0x001fca000f8e0209 */
[----:B------:R-:W-:-:S13]  /*0050*/  ISETP.GT.AND P0, PT, R9, 0xf, PT ;  /* 0x0000000f0900780c */ /* 0x000fda0003f04270 */
[----:B------:R-:W-:Y:S05]  /*0060*/  @P0 EXIT ;  /* 0x000000000000094d */ /* 0x000fea0003800000 */
[----:B------:R-:W0:Y:S01]  /*0070*/  LDC.64 R2, c[0x0][0x380] ;  /* 0x0000e000ff027b82 */ /* 0x000e220000000a00 */
[----:B------:R-:W1:Y:S07]  /*0080*/  LDCU.64 UR4, c[0x0][0x358] ;  /* 0x00006b00ff0477ac */ /* 0x000e6e0008000a00 */
[----:B------:R-:W2:Y:S08]  /*0090*/  LDC.64 R4, c[0x0][0x388] ;  /* 0x0000e200ff047b82 */ /* 0x000eb00000000a00 */
[----:B------:R-:W3:Y:S01]  /*00a0*/  LDC.64 R6, c[0x0][0x390] ;  /* 0x0000e400ff067b82 */ /* 0x000ee20000000a00 */
[----:B0-----:R-:W-:-:S06]  /*00b0*/  IMAD.WIDE R2, R9, 0x4, R2 ;  /* 0x0000000409027825 */ /* 0x001fcc00078e0202 */
[----:B-1----:R-:W4:Y:S01]  /*00c0*/  LDG.E R2, desc[UR4][R2.64] ;  /* 0x0000000402027981 */ /* 0x002f22000c1e1900 */
[----:B--2---:R-:W-:-:S06]  /*00d0*/  IMAD.WIDE R4, R9, 0x4, R4 ;  /* 0x0000000409047825 */ /* 0x004fcc00078e0204 */
[----:B------:R-:W4:Y:S01]  /*00e0*/  LDG.E R5, desc[UR4][R4.64] ;  /* 0x0000000404057981 */ /* 0x000f22000c1e1900 */
[----:B---3--:R-:W-:-:S04]  /*00f0*/  IMAD.WIDE R6, R9, 0x4, R6 ;  /* 0x0000000409067825 */ /* 0x008fc800078e0206 */
[----:B----4-:R-:W-:-:S05]  /*0100*/  FADD R9, R2, R5 ;  /* 0x0000000502097221 */ /* 0x010fca0000000000 */
[----:B------:R-:W-:Y:S01]  /*0110*/  STG.E desc[UR4][R6.64], R9 ;  /* 0x0000000906007986 */ /* 0x000fe2000c101904 */
[----:B------:R-:W-:Y:S05]  /*0120*/  EXIT ;  /* 0x000000000000794d */ /* 0x000fea0003800000 */
.L_x_0:
[----:B------:R-:W-:-:S00]  /*0130*/  BRA `(.L_x_0) ;  /* 0xfffffffc00fc7947 */ /* 0x000fc0000383ffff */
[----:B------:R-:W-:-:S00]  /*0140*/  NOP ;  /* 0x0000000000007918 */ /* 0x000fc00000000000 */
        /* <DEDUP_REMOVED lines=11> */
.L_x_1:


//--------------------- .nv.shared.reserved.0     --------------------------
	.section	.nv.shared.reserved.0,"aw",@nobits
	.weak		__nv_reservedSMEM_offset_0_alias
	.size		__nv_reservedSMEM_offset_0_alias, 0, 64
	.other		__nv_reservedSMEM_offset_0_alias,@"STO_CUDA_RESERVED_SHARED STV_DEFAULT"
__nv_reservedSMEM_offset_0_alias:
	.zero		0
	.zero		64


//--------------------- .nv.constant0._Z3sumPfS_S_ --------------------------
	.section	.nv.constant0._Z3sumPfS_S_,"a",@progbits
	.sectionflags	@""
	.align	4
.nv.constant0._Z3sumPfS_S_:
	.zero		920


//--------------------- SYMBOLS --------------------------

	.type		.nv.reservedSmem.offset0,@object
	.size		.nv.reservedSmem.offset0,0x4
